//
// Generated by NVIDIA NVVM Compiler
//
// Compiler Build ID: CL-36424714
// Cuda compilation tools, release 13.0, V13.0.88
// Based on NVVM 20.0.0
//

.version 9.0
.target sm_100
.address_size 64

	// .globl	_Z13gpu_nbody_optP6float3P6float4ff

.visible .entry _Z13gpu_nbody_optP6float3P6float4ff(
	.param .u64 .ptr .align 1 _Z13gpu_nbody_optP6float3P6float4ff_param_0,
	.param .u64 .ptr .align 1 _Z13gpu_nbody_optP6float3P6float4ff_param_1,
	.param .f32 _Z13gpu_nbody_optP6float3P6float4ff_param_2,
	.param .f32 _Z13gpu_nbody_optP6float3P6float4ff_param_3
)
{
	.reg .pred 	%p<11>;
	.reg .b16 	%rs<3>;
	.reg .b32 	%r<42>;
	.reg .b32 	%f<294>;
	.reg .b64 	%rd<25>;

	ld.param.u64 	%rd9, [_Z13gpu_nbody_optP6float3P6float4ff_param_1];
	cvta.to.global.u64 	%rd1, %rd9;
	mov.u32 	%r18, %ntid.x;
	mov.u32 	%r19, %nctaid.x;
	mul.lo.s32 	%r1, %r18, %r19;
	mov.u32 	%r20, %ctaid.x;
	mul.lo.s32 	%r2, %r20, %r18;
	mov.u32 	%r21, %tid.x;
	add.s32 	%r3, %r2, %r21;
	mul.wide.u32 	%rd10, %r3, 16;
	add.s64 	%rd11, %rd1, %rd10;
	ld.global.v4.f32 	{%f2, %f3, %f4, %f1}, [%rd11];
	add.s32 	%r22, %r3, %r1;
	mul.wide.u32 	%rd12, %r22, 16;
	add.s64 	%rd13, %rd1, %rd12;
	ld.global.v4.f32 	{%f6, %f7, %f8, %f5}, [%rd13];
	shl.b32 	%r4, %r1, 1;
	setp.eq.s32 	%p1, %r4, 0;
	mov.f32 	%f240, 0f00000000;
	mov.f32 	%f241, %f240;
	mov.f32 	%f242, %f240;
	mov.f32 	%f243, %f240;
	mov.f32 	%f244, %f240;
	mov.f32 	%f245, %f240;
	@%p1 bra 	$L__BB0_17;
	setp.lt.u32 	%p2, %r4, 4;
	mov.f32 	%f245, 0f00000000;
	mov.b32 	%r39, 0;
	mov.f32 	%f244, %f245;
	mov.f32 	%f243, %f245;
	mov.f32 	%f242, %f245;
	mov.f32 	%f241, %f245;
	mov.f32 	%f240, %f245;
	@%p2 bra 	$L__BB0_12;
	neg.s32 	%r37, %r3;
	add.s64 	%rd23, %rd1, 32;
	mov.f32 	%f245, 0f00000000;
	mov.b32 	%r38, 0;
$L__BB0_3:
	.pragma "nounroll";
	setp.eq.s32 	%p3, %r37, 0;
	@%p3 bra 	$L__BB0_5;
	ld.global.v4.f32 	{%f104, %f105, %f106, %f107}, [%rd23+-32];
	sub.f32 	%f108, %f104, %f2;
	sub.f32 	%f109, %f105, %f3;
	sub.f32 	%f110, %f106, %f4;
	sub.f32 	%f111, %f104, %f6;
	sub.f32 	%f112, %f105, %f7;
	sub.f32 	%f113, %f106, %f8;
	mul.f32 	%f114, %f109, %f109;
	fma.rn.f32 	%f115, %f108, %f108, %f114;
	fma.rn.f32 	%f116, %f110, %f110, %f115;
	rsqrt.approx.f32 	%f117, %f116;
	mul.f32 	%f118, %f117, %f117;
	mul.f32 	%f119, %f117, %f118;
	mul.f32 	%f120, %f107, %f119;
	mul.f32 	%f121, %f112, %f112;
	fma.rn.f32 	%f122, %f111, %f111, %f121;
	fma.rn.f32 	%f123, %f113, %f113, %f122;
	rsqrt.approx.f32 	%f124, %f123;
	mul.f32 	%f125, %f124, %f124;
	mul.f32 	%f126, %f124, %f125;
	mul.f32 	%f127, %f107, %f126;
	fma.rn.f32 	%f243, %f108, %f120, %f243;
	fma.rn.f32 	%f244, %f109, %f120, %f244;
	fma.rn.f32 	%f245, %f110, %f120, %f245;
	fma.rn.f32 	%f240, %f111, %f127, %f240;
	fma.rn.f32 	%f241, %f112, %f127, %f241;
	fma.rn.f32 	%f242, %f113, %f127, %f242;
$L__BB0_5:
	add.s32 	%r25, %r38, 1;
	setp.eq.s32 	%p4, %r3, %r25;
	@%p4 bra 	$L__BB0_7;
	ld.global.v4.f32 	{%f128, %f129, %f130, %f131}, [%rd23+-16];
	sub.f32 	%f132, %f128, %f2;
	sub.f32 	%f133, %f129, %f3;
	sub.f32 	%f134, %f130, %f4;
	sub.f32 	%f135, %f128, %f6;
	sub.f32 	%f136, %f129, %f7;
	sub.f32 	%f137, %f130, %f8;
	mul.f32 	%f138, %f133, %f133;
	fma.rn.f32 	%f139, %f132, %f132, %f138;
	fma.rn.f32 	%f140, %f134, %f134, %f139;
	rsqrt.approx.f32 	%f141, %f140;
	mul.f32 	%f142, %f141, %f141;
	mul.f32 	%f143, %f141, %f142;
	mul.f32 	%f144, %f131, %f143;
	mul.f32 	%f145, %f136, %f136;
	fma.rn.f32 	%f146, %f135, %f135, %f145;
	fma.rn.f32 	%f147, %f137, %f137, %f146;
	rsqrt.approx.f32 	%f148, %f147;
	mul.f32 	%f149, %f148, %f148;
	mul.f32 	%f150, %f148, %f149;
	mul.f32 	%f151, %f131, %f150;
	fma.rn.f32 	%f243, %f132, %f144, %f243;
	fma.rn.f32 	%f244, %f133, %f144, %f244;
	fma.rn.f32 	%f245, %f134, %f144, %f245;
	fma.rn.f32 	%f240, %f135, %f151, %f240;
	fma.rn.f32 	%f241, %f136, %f151, %f241;
	fma.rn.f32 	%f242, %f137, %f151, %f242;
$L__BB0_7:
	add.s32 	%r26, %r38, 2;
	setp.eq.s32 	%p5, %r3, %r26;
	@%p5 bra 	$L__BB0_9;
	ld.global.v4.f32 	{%f152, %f153, %f154, %f155}, [%rd23];
	sub.f32 	%f156, %f152, %f2;
	sub.f32 	%f157, %f153, %f3;
	sub.f32 	%f158, %f154, %f4;
	sub.f32 	%f159, %f152, %f6;
	sub.f32 	%f160, %f153, %f7;
	sub.f32 	%f161, %f154, %f8;
	mul.f32 	%f162, %f157, %f157;
	fma.rn.f32 	%f163, %f156, %f156, %f162;
	fma.rn.f32 	%f164, %f158, %f158, %f163;
	rsqrt.approx.f32 	%f165, %f164;
	mul.f32 	%f166, %f165, %f165;
	mul.f32 	%f167, %f165, %f166;
	mul.f32 	%f168, %f155, %f167;
	mul.f32 	%f169, %f160, %f160;
	fma.rn.f32 	%f170, %f159, %f159, %f169;
	fma.rn.f32 	%f171, %f161, %f161, %f170;
	rsqrt.approx.f32 	%f172, %f171;
	mul.f32 	%f173, %f172, %f172;
	mul.f32 	%f174, %f172, %f173;
	mul.f32 	%f175, %f155, %f174;
	fma.rn.f32 	%f243, %f156, %f168, %f243;
	fma.rn.f32 	%f244, %f157, %f168, %f244;
	fma.rn.f32 	%f245, %f158, %f168, %f245;
	fma.rn.f32 	%f240, %f159, %f175, %f240;
	fma.rn.f32 	%f241, %f160, %f175, %f241;
	fma.rn.f32 	%f242, %f161, %f175, %f242;
$L__BB0_9:
	add.s32 	%r27, %r38, 3;
	setp.eq.s32 	%p6, %r3, %r27;
	@%p6 bra 	$L__BB0_11;
	ld.global.v4.f32 	{%f176, %f177, %f178, %f179}, [%rd23+16];
	sub.f32 	%f180, %f176, %f2;
	sub.f32 	%f181, %f177, %f3;
	sub.f32 	%f182, %f178, %f4;
	sub.f32 	%f183, %f176, %f6;
	sub.f32 	%f184, %f177, %f7;
	sub.f32 	%f185, %f178, %f8;
	mul.f32 	%f186, %f181, %f181;
	fma.rn.f32 	%f187, %f180, %f180, %f186;
	fma.rn.f32 	%f188, %f182, %f182, %f187;
	rsqrt.approx.f32 	%f189, %f188;
	mul.f32 	%f190, %f189, %f189;
	mul.f32 	%f191, %f189, %f190;
	mul.f32 	%f192, %f179, %f191;
	mul.f32 	%f193, %f184, %f184;
	fma.rn.f32 	%f194, %f183, %f183, %f193;
	fma.rn.f32 	%f195, %f185, %f185, %f194;
	rsqrt.approx.f32 	%f196, %f195;
	mul.f32 	%f197, %f196, %f196;
	mul.f32 	%f198, %f196, %f197;
	mul.f32 	%f199, %f179, %f198;
	fma.rn.f32 	%f243, %f180, %f192, %f243;
	fma.rn.f32 	%f244, %f181, %f192, %f244;
	fma.rn.f32 	%f245, %f182, %f192, %f245;
	fma.rn.f32 	%f240, %f183, %f199, %f240;
	fma.rn.f32 	%f241, %f184, %f199, %f241;
	fma.rn.f32 	%f242, %f185, %f199, %f242;
$L__BB0_11:
	add.s32 	%r38, %r38, 4;
	add.s32 	%r37, %r37, 4;
	add.s64 	%rd23, %rd23, 64;
	shl.b32 	%r28, %r1, 1;
	and.b32  	%r39, %r28, -4;
	setp.ne.s32 	%p7, %r38, %r39;
	@%p7 bra 	$L__BB0_3;
$L__BB0_12:
	shl.b32 	%r29, %r1, 1;
	and.b32  	%r30, %r29, 2;
	setp.eq.s32 	%p8, %r30, 0;
	@%p8 bra 	$L__BB0_17;
	ld.param.u64 	%rd22, [_Z13gpu_nbody_optP6float3P6float4ff_param_1];
	mul.wide.u32 	%rd14, %r39, 16;
	cvta.to.global.u64 	%rd15, %rd22;
	add.s64 	%rd24, %rd15, %rd14;
	sub.s32 	%r31, %r39, %r2;
	mov.u32 	%r32, %tid.x;
	sub.s32 	%r41, %r31, %r32;
	cvt.u16.u32 	%rs1, %r1;
	and.b16  	%rs2, %rs1, 1;
	mul.wide.u16 	%r33, %rs2, 2;
	neg.s32 	%r40, %r33;
$L__BB0_14:
	.pragma "nounroll";
	setp.eq.s32 	%p9, %r41, 0;
	@%p9 bra 	$L__BB0_16;
	ld.global.v4.f32 	{%f200, %f201, %f202, %f203}, [%rd24];
	sub.f32 	%f204, %f200, %f2;
	sub.f32 	%f205, %f201, %f3;
	sub.f32 	%f206, %f202, %f4;
	sub.f32 	%f207, %f200, %f6;
	sub.f32 	%f208, %f201, %f7;
	sub.f32 	%f209, %f202, %f8;
	mul.f32 	%f210, %f205, %f205;
	fma.rn.f32 	%f211, %f204, %f204, %f210;
	fma.rn.f32 	%f212, %f206, %f206, %f211;
	rsqrt.approx.f32 	%f213, %f212;
	mul.f32 	%f214, %f213, %f213;
	mul.f32 	%f215, %f213, %f214;
	mul.f32 	%f216, %f203, %f215;
	mul.f32 	%f217, %f208, %f208;
	fma.rn.f32 	%f218, %f207, %f207, %f217;
	fma.rn.f32 	%f219, %f209, %f209, %f218;
	rsqrt.approx.f32 	%f220, %f219;
	mul.f32 	%f221, %f220, %f220;
	mul.f32 	%f222, %f220, %f221;
	mul.f32 	%f223, %f203, %f222;
	fma.rn.f32 	%f243, %f204, %f216, %f243;
	fma.rn.f32 	%f244, %f205, %f216, %f244;
	fma.rn.f32 	%f245, %f206, %f216, %f245;
	fma.rn.f32 	%f240, %f207, %f223, %f240;
	fma.rn.f32 	%f241, %f208, %f223, %f241;
	fma.rn.f32 	%f242, %f209, %f223, %f242;
$L__BB0_16:
	add.s64 	%rd24, %rd24, 16;
	add.s32 	%r41, %r41, 1;
	add.s32 	%r40, %r40, 1;
	setp.ne.s32 	%p10, %r40, 0;
	@%p10 bra 	$L__BB0_14;
$L__BB0_17:
	ld.param.f32 	%f233, [_Z13gpu_nbody_optP6float3P6float4ff_param_2];
	ld.param.u64 	%rd21, [_Z13gpu_nbody_optP6float3P6float4ff_param_0];
	mov.u32 	%r34, %ntid.x;
	mov.u32 	%r35, %nctaid.x;
	mad.lo.s32 	%r36, %r34, %r35, %r3;
	cvta.to.global.u64 	%rd16, %rd21;
	neg.f32 	%f224, %f233;
	mul.f32 	%f225, %f1, %f224;
	mul.f32 	%f226, %f5, %f224;
	mul.f32 	%f227, %f225, %f243;
	mul.f32 	%f228, %f225, %f244;
	mul.f32 	%f229, %f225, %f245;
	mul.wide.u32 	%rd17, %r3, 12;
	add.s64 	%rd18, %rd16, %rd17;
	st.global.f32 	[%rd18], %f227;
	st.global.f32 	[%rd18+4], %f228;
	st.global.f32 	[%rd18+8], %f229;
	mul.f32 	%f230, %f226, %f240;
	mul.f32 	%f231, %f226, %f241;
	mul.f32 	%f232, %f226, %f242;
	mul.wide.u32 	%rd19, %r36, 12;
	add.s64 	%rd20, %rd16, %rd19;
	st.global.f32 	[%rd20], %f230;
	st.global.f32 	[%rd20+4], %f231;
	st.global.f32 	[%rd20+8], %f232;
	ret;

}


// ===== COMPILED SASS (sm_100) =====

	.target	sm_100

	.elftype	@"ET_EXEC"


//--------------------- .note.nv.tkinfo           --------------------------
	.section	.note.nv.tkinfo,"",@"SHT_NOTE"
	.sectionflags	@"SHF_NOTE_NV_TKINFO"
	.tkinfo
        /*0018*/ 	.word	0x00000002
        /*0030*/ 	.string	""
        /*0030*/ 	.string	"ptxas"
        /*0030*/ 	.string	"Cuda compilation tools, release 13.0, V13.0.88"
        /*0030*/ 	.string	"Build cuda_13.0.r13.0/compiler.36424714_0"
        /*0030*/ 	.string	"-arch sm_100 -m 64 "



//--------------------- .note.nv.cuinfo           --------------------------
	.section	.note.nv.cuinfo,"",@"SHT_NOTE"
	.sectionflags	@"SHF_NOTE_NV_CUINFO"
        /*0018*/ 	.short	0x0002
        /*001a*/ 	.short	0x0064
        /*001c*/ 	.short	0x0082
	.zero		2


//--------------------- .nv.info                  --------------------------
	.section	.nv.info,"",@"SHT_CUDA_INFO"
	.align	4


	//----- nvinfo : EIATTR_REGCOUNT
	.align		4
        /*0000*/ 	.byte	0x04, 0x2f
        /*0002*/ 	.short	(.L_1 - .L_0)
	.align		4
.L_0:
        /*0004*/ 	.word	index@(_Z13gpu_nbody_optP6float3P6float4ff)
        /*0008*/ 	.word	0x00000020


	//----- nvinfo : EIATTR_FRAME_SIZE
	.align		4
.L_1:
        /*000c*/ 	.byte	0x04, 0x11
        /*000e*/ 	.short	(.L_3 - .L_2)
	.align		4
.L_2:
        /*0010*/ 	.word	index@(_Z13gpu_nbody_optP6float3P6float4ff)
        /*0014*/ 	.word	0x00000000


	//----- nvinfo : EIATTR_MIN_STACK_SIZE
	.align		4
.L_3:
        /*0018*/ 	.byte	0x04, 0x12
        /*001a*/ 	.short	(.L_5 - .L_4)
	.align		4
.L_4:
        /*001c*/ 	.word	index@(_Z13gpu_nbody_optP6float3P6float4ff)
        /*0020*/ 	.word	0x00000000
.L_5:


//--------------------- .nv.compat                --------------------------
	.section	.nv.compat,"",@"SHT_CUDA_COMPAT_INFO"
	.align	4
        /*0000*/ 	.byte	0x02, 0x09, 0x00, 0x00, 0x02, 0x02, 0x01, 0x00, 0x02, 0x05, 0x05, 0x00, 0x03, 0x07, 0x01, 0x01
        /*0010*/ 	.byte	0x02, 0x03, 0x00, 0x00, 0x02, 0x06, 0x01, 0x00, 0x04, 0x0b, 0x08, 0x00, 0x01, 0x00, 0x00, 0x00
        /*0020*/ 	.byte	0x00, 0x00, 0x00, 0x00


//--------------------- .nv.info._Z13gpu_nbody_optP6float3P6float4ff --------------------------
	.section	.nv.info._Z13gpu_nbody_optP6float3P6float4ff,"",@"SHT_CUDA_INFO"
	.sectionflags	@""
	.align	4


	//----- nvinfo : EIATTR_CUDA_API_VERSION
	.align		4
        /*0000*/ 	.byte	0x04, 0x37
        /*0002*/ 	.short	(.L_7 - .L_6)
.L_6:
        /*0004*/ 	.word	0x00000082


	//----- nvinfo : EIATTR_KPARAM_INFO
	.align		4
.L_7:
        /*0008*/ 	.byte	0x04, 0x17
        /*000a*/ 	.short	(.L_9 - .L_8)
.L_8:
        /*000c*/ 	.word	0x00000000
        /*0010*/ 	.short	0x0003
        /*0012*/ 	.short	0x0014
        /*0014*/ 	.byte	0x00, 0xf0, 0x11, 0x00


	//----- nvinfo : EIATTR_KPARAM_INFO
	.align		4
.L_9:
        /*0018*/ 	.byte	0x04, 0x17
        /*001a*/ 	.short	(.L_11 - .L_10)
.L_10:
        /*001c*/ 	.word	0x00000000
        /*0020*/ 	.short	0x0002
        /*0022*/ 	.short	0x0010
        /*0024*/ 	.byte	0x00, 0xf0, 0x11, 0x00


	//----- nvinfo : EIATTR_KPARAM_INFO
	.align		4
.L_11:
        /*0028*/ 	.byte	0x04, 0x17
        /*002a*/ 	.short	(.L_13 - .L_12)
.L_12:
        /*002c*/ 	.word	0x00000000
        /*0030*/ 	.short	0x0001
        /*0032*/ 	.short	0x0008
        /*0034*/ 	.byte	0x00, 0xf5, 0x21, 0x00


	//----- nvinfo : EIATTR_KPARAM_INFO
	.align		4
.L_13:
        /*0038*/ 	.byte	0x04, 0x17
        /*003a*/ 	.short	(.L_15 - .L_14)
.L_14:
        /*003c*/ 	.word	0x00000000
        /*0040*/ 	.short	0x0000
        /*0042*/ 	.short	0x0000
        /*0044*/ 	.byte	0x00, 0xf5, 0x21, 0x00


	//----- nvinfo : EIATTR_SPARSE_MMA_MASK
	.align		4
.L_15:
        /*0048*/ 	.byte	0x03, 0x50
        /*004a*/ 	.short	0x0000


	//----- nvinfo : EIATTR_MAXREG_COUNT
	.align		4
        /*004c*/ 	.byte	0x03, 0x1b
        /*004e*/ 	.short	0x00ff


	//----- nvinfo : EIATTR_MERCURY_ISA_VERSION
	.align		4
        /*0050*/ 	.byte	0x03, 0x5f
        /*0052*/ 	.short	0x0101


	//----- nvinfo : EIATTR_VRC_CTA_INIT_COUNT
	.align		4
        /*0054*/ 	.byte	0x02, 0x4a
	.zero		1
	.zero		1


	//----- nvinfo : EIATTR_EXIT_INSTR_OFFSETS
	.align		4
        /*0058*/ 	.byte	0x04, 0x1c
        /*005a*/ 	.short	(.L_17 - .L_16)


	//   ....[0]....
.L_16:
        /*005c*/ 	.word	0x00001100


	//----- nvinfo : EIATTR_CRS_STACK_SIZE
	.align		4
.L_17:
        /*0060*/ 	.byte	0x04, 0x1e
        /*0062*/ 	.short	(.L_19 - .L_18)
.L_18:
        /*0064*/ 	.word	0x00000000


	//----- nvinfo : EIATTR_CBANK_PARAM_SIZE
	.align		4
.L_19:
        /*0068*/ 	.byte	0x03, 0x19
        /*006a*/ 	.short	0x0018


	//----- nvinfo : EIATTR_PARAM_CBANK
	.align		4
        /*006c*/ 	.byte	0x04, 0x0a
        /*006e*/ 	.short	(.L_21 - .L_20)
	.align		4
.L_20:
        /*0070*/ 	.word	index@(.nv.constant0._Z13gpu_nbody_optP6float3P6float4ff)
        /*0074*/ 	.short	0x0380
        /*0076*/ 	.short	0x0018


	//----- nvinfo : EIATTR_SW_WAR
	.align		4
.L_21:
        /*0078*/ 	.byte	0x04, 0x36
        /*007a*/ 	.short	(.L_23 - .L_22)
.L_22:
        /*007c*/ 	.word	0x00000008
.L_23:


//--------------------- .nv.callgraph             --------------------------
	.section	.nv.callgraph,"",@"SHT_CUDA_CALLGRAPH"
	.align	4
	.sectionentsize	8
	.align		4
        /*0000*/ 	.word	0x00000000
	.align		4
        /*0004*/ 	.word	0xffffffff
	.align		4
        /*0008*/ 	.word	0x00000000
	.align		4
        /*000c*/ 	.word	0xfffffffe
	.align		4
        /*0010*/ 	.word	0x00000000
	.align		4
        /*0014*/ 	.word	0xfffffffd
	.align		4
        /*0018*/ 	.word	0x00000000
	.align		4
        /*001c*/ 	.word	0xfffffffc


//--------------------- .text._Z13gpu_nbody_optP6float3P6float4ff --------------------------
	.section	.text._Z13gpu_nbody_optP6float3P6float4ff,"ax",@progbits
	.align	128
        .global         _Z13gpu_nbody_optP6float3P6float4ff
        .type           _Z13gpu_nbody_optP6float3P6float4ff,@function
        .size           _Z13gpu_nbody_optP6float3P6float4ff,(.L_x_15 - _Z13gpu_nbody_optP6float3P6float4ff)
        .other          _Z13gpu_nbody_optP6float3P6float4ff,@"STO_CUDA_ENTRY STV_DEFAULT"
_Z13gpu_nbody_optP6float3P6float4ff:
.text._Z13gpu_nbody_optP6float3P6float4ff:
[----:B------:R-:W-:Y:S01]  /*0000*/  LDC R1, c[0x0][0x37c] ;  /* 0x0000df00ff017b82 */ /* 0x000fe20000000800 */
[----:B------:R-:W0:Y:S07]  /*0010*/  S2R R19, SR_TID.X ;  /* 0x0000000000137919 */ /* 0x000e2e0000002100 */
[----:B------:R-:W1:Y:S01]  /*0020*/  S2UR UR6, SR_CTAID.X ;  /* 0x00000000000679c3 */ /* 0x000e620000002500 */
[----:B------:R-:W1:Y:S01]  /*0030*/  LDCU UR5, c[0x0][0x360] ;  /* 0x00006c00ff0577ac */ /* 0x000e620008000800 */
[----:B------:R-:W2:Y:S06]  /*0040*/  LDCU UR4, c[0x0][0x370] ;  /* 0x00006e00ff0477ac */ /* 0x000eac0008000800 */
[----:B------:R-:W3:Y:S01]  /*0050*/  LDC.64 R8, c[0x0][0x388] ;  /* 0x0000e200ff087b82 */ /* 0x000ee20000000a00 */
[----:B------:R-:W4:Y:S01]  /*0060*/  LDCU.64 UR10, c[0x0][0x358] ;  /* 0x00006b00ff0a77ac */ /* 0x000f220008000a00 */
[----:B-1----:R-:W-:-:S02]  /*0070*/  UIMAD UR6, UR5, UR6, URZ ;  /* 0x00000006050672a4 */ /* 0x002fc4000f8e02ff */
[----:B--2---:R-:W-:-:S04]  /*0080*/  UIMAD UR5, UR5, UR4, URZ ;  /* 0x00000004050572a4 */ /* 0x004fc8000f8e02ff */
[----:B0-----:R-:W-:-:S04]  /*0090*/  IADD3 R19, PT, PT, R19, UR6, RZ ;  /* 0x0000000613137c10 */ /* 0x001fc8000fffe0ff */
[C---:B------:R-:W-:Y:S01]  /*00a0*/  IADD3 R3, PT, PT, R19.reuse, UR5, RZ ;  /* 0x0000000513037c10 */ /* 0x040fe2000fffe0ff */
[----:B---3--:R-:W-:-:S04]  /*00b0*/  IMAD.WIDE.U32 R4, R19, 0x10, R8 ;  /* 0x0000001013047825 */ /* 0x008fc800078e0008 */
[----:B------:R-:W-:Y:S02]  /*00c0*/  IMAD.WIDE.U32 R8, R3, 0x10, R8 ;  /* 0x0000001003087825 */ /* 0x000fe400078e0008 */
[----:B----4-:R-:W5:Y:S04]  /*00d0*/  LDG.E.128 R4, desc[UR10][R4.64] ;  /* 0x0000000a04047981 */ /* 0x010f68000c1e1d00 */
[----:B------:R-:W5:Y:S01]  /*00e0*/  LDG.E.128 R8, desc[UR10][R8.64] ;  /* 0x0000000a08087981 */ /* 0x000f62000c1e1d00 */
[----:B------:R-:W-:Y:S01]  /*00f0*/  USHF.L.U32 UR4, UR5, 0x1, URZ ;  /* 0x0000000105047899 */ /* 0x000fe200080006ff */
[----:B------:R-:W-:Y:S01]  /*0100*/  HFMA2 R18, -RZ, RZ, 0, 0 ;  /* 0x00000000ff127431 */ /* 0x000fe200000001ff */
[----:B------:R-:W-:Y:S02]  /*0110*/  CS2R R16, SRZ ;  /* 0x0000000000107805 */ /* 0x000fe4000001ff00 */
[----:B------:R-:W-:Y:S01]  /*0120*/  MOV R0, RZ ;  /* 0x000000ff00007202 */ /* 0x000fe20000000f00 */
[----:B------:R-:W-:Y:S01]  /*0130*/  UISETP.NE.AND UP0, UPT, UR4, URZ, UPT ;  /* 0x000000ff0400728c */ /* 0x000fe2000bf05270 */
[----:B------:R-:W-:-:S08]  /*0140*/  CS2R R2, SRZ ;  /* 0x0000000000027805 */ /* 0x000fd0000001ff00 */
[----:B------:R-:W-:Y:S05]  /*0150*/  BRA.U !UP0, `(.L_x_0) ;  /* 0x0000000d08947547 */ /* 0x000fea000b800000 */
[----:B------:R-:W-:Y:S01]  /*0160*/  UISETP.GE.U32.AND UP0, UPT, UR4, 0x4, UPT ;  /* 0x000000040400788c */ /* 0x000fe2000bf06070 */
[----:B------:R-:W-:Y:S02]  /*0170*/  CS2R R2, SRZ ;  /* 0x0000000000027805 */ /* 0x000fe4000001ff00 */
[----:B------:R-:W-:Y:S02]  /*0180*/  MOV R13, RZ ;  /* 0x000000ff000d7202 */ /* 0x000fe40000000f00 */
[----:B------:R-:W-:Y:S02]  /*0190*/  CS2R R16, SRZ ;  /* 0x0000000000107805 */ /* 0x000fe4000001ff00 */
[----:B------:R-:W-:Y:S02]  /*01a0*/  MOV R0, RZ ;  /* 0x000000ff00007202 */ /* 0x000fe40000000f00 */
[----:B------:R-:W-:Y:S01]  /*01b0*/  MOV R18, RZ ;  /* 0x000000ff00127202 */ /* 0x000fe20000000f00 */
[----:B------:R-:W-:Y:S06]  /*01c0*/  BRA.U !UP0, `(.L_x_1) ;  /* 0x00000009089c7547 */ /* 0x000fec000b800000 */
[----:B------:R-:W0:Y:S01]  /*01d0*/  LDCU.64 UR8, c[0x0][0x388] ;  /* 0x00007100ff0877ac */ /* 0x000e220008000a00 */
[----:B------:R-:W-:Y:S01]  /*01e0*/  HFMA2 R3, -RZ, RZ, 0, 0 ;  /* 0x00000000ff037431 */ /* 0x000fe200000001ff */
[----:B------:R-:W-:Y:S01]  /*01f0*/  IADD3 R20, PT, PT, -R19, RZ, RZ ;  /* 0x000000ff13147210 */ /* 0x000fe20007ffe1ff */
[----:B------:R-:W-:-:S03]  /*0200*/  ULOP3.LUT UR7, UR4, 0xfffffffc, URZ, 0xc0, !UPT ;  /* 0xfffffffc04077892 */ /* 0x000fc6000f8ec0ff */
[----:B------:R-:W-:Y:S01]  /*0210*/  UMOV UR4, URZ ;  /* 0x000000ff00047c82 */ /* 0x000fe20008000000 */
[----:B0-----:R-:W-:-:S04]  /*0220*/  UIADD3 UR8, UP0, UPT, UR8, 0x20, URZ ;  /* 0x0000002008087890 */ /* 0x001fc8000ff1e0ff */
[----:B------:R-:W-:Y:S02]  /*0230*/  UIADD3.X UR9, UPT, UPT, URZ, UR9, URZ, UP0, !UPT ;  /* 0x00000009ff097290 */ /* 0x000fe400087fe4ff */
[----:B------:R-:W-:-:S04]  /*0240*/  MOV R22, UR8 ;  /* 0x0000000800167c02 */ /* 0x000fc80008000f00 */
[----:B------:R-:W-:-:S07]  /*0250*/  MOV R23, UR9 ;  /* 0x0000000900177c02 */ /* 0x000fce0008000f00 */
.L_x_10:
[----:B------:R-:W-:Y:S01]  /*0260*/  ISETP.NE.AND P0, PT, R20, RZ, PT ;  /* 0x000000ff1400720c */ /* 0x000fe20003f05270 */
[----:B------:R-:W-:-:S12]  /*0270*/  BSSY.RECONVERGENT B0, `(.L_x_2) ;  /* 0x0000023000007945 */ /* 0x000fd80003800200 */
[----:B------:R-:W-:Y:S05]  /*0280*/  @!P0 BRA `(.L_x_3) ;  /* 0x0000000000848947 */ /* 0x000fea0003800000 */
[----:B------:R-:W2:Y:S02]  /*0290*/  LDG.E.128 R12, desc[UR10][R22.64+-0x20] ;  /* 0xffffe00a160c7981 */ /* 0x000ea4000c1e1d00 */
[--C-:B--2--5:R-:W-:Y:S01]  /*02a0*/  FADD R21, -R5, R13.reuse ;  /* 0x0000000d05157221 */ /* 0x124fe20000000100 */
[--C-:B------:R-:W-:Y:S01]  /*02b0*/  FADD R25, -R4, R12.reuse ;  /* 0x0000000c04197221 */ /* 0x100fe20000000100 */
[----:B------:R-:W-:Y:S01]  /*02c0*/  FADD R28, -R9, R13 ;  /* 0x0000000d091c7221 */ /* 0x000fe20000000100 */
[----:B------:R-:W-:Y:S01]  /*02d0*/  FADD R13, -R8, R12 ;  /* 0x0000000c080d7221 */ /* 0x000fe20000000100 */
[----:B------:R-:W-:Y:S02]  /*02e0*/  FMUL R24, R21, R21 ;  /* 0x0000001515187220 */ /* 0x000fe40000400000 */
[----:B------:R-:W-:Y:S02]  /*02f0*/  FMUL R12, R28, R28 ;  /* 0x0000001c1c0c7220 */ /* 0x000fe40000400000 */
[----:B------:R-:W-:Y:S01]  /*0300*/  FFMA R27, R25, R25, R24 ;  /* 0x00000019191b7223 */ /* 0x000fe20000000018 */
[----:B------:R-:W-:Y:S01]  /*0310*/  FADD R24, -R6, R14 ;  /* 0x0000000e06187221 */ /* 0x000fe20000000100 */
[----:B------:R-:W-:-:S03]  /*0320*/  FFMA R12, R13, R13, R12 ;  /* 0x0000000d0d0c7223 */ /* 0x000fc6000000000c */
[----:B------:R-:W-:-:S05]  /*0330*/  FFMA R27, R24, R24, R27 ;  /* 0x00000018181b7223 */ /* 0x000fca000000001b */
[----:B------:R-:W-:-:S13]  /*0340*/  FSETP.GEU.AND P0, PT, |R27|, 1.175494350822287508e-38, PT ;  /* 0x008000001b00780b */ /* 0x000fda0003f0e200 */
[----:B------:R-:W-:-:S04]  /*0350*/  @!P0 FMUL R27, R27, 16777216 ;  /* 0x4b8000001b1b8820 */ /* 0x000fc80000400000 */
[----:B------:R-:W0:Y:S02]  /*0360*/  MUFU.RSQ R26, R27 ;  /* 0x0000001b001a7308 */ /* 0x000e240000001400 */
[----:B0-----:R-:W-:-:S04]  /*0370*/  @!P0 FMUL R26, R26, 4096 ;  /* 0x458000001a1a8820 */ /* 0x001fc80000400000 */
[----:B------:R-:W-:-:S04]  /*0380*/  FMUL R29, R26, R26 ;  /* 0x0000001a1a1d7220 */ /* 0x000fc80000400000 */
[----:B------:R-:W-:-:S04]  /*0390*/  FMUL R26, R26, R29 ;  /* 0x0000001d1a1a7220 */ /* 0x000fc80000400000 */
[----:B------:R-:W-:-:S04]  /*03a0*/  FMUL R26, R15, R26 ;  /* 0x0000001a0f1a7220 */ /* 0x000fc80000400000 */
[-C--:B------:R-:W-:Y:S01]  /*03b0*/  FFMA R0, R25, R26.reuse, R0 ;  /* 0x0000001a19007223 */ /* 0x080fe20000000000 */
[----:B------:R-:W-:Y:S01]  /*03c0*/  FADD R25, -R10, R14 ;  /* 0x0000000e0a197221 */ /* 0x000fe20000000100 */
[-C--:B------:R-:W-:Y:S01]  /*03d0*/  FFMA R2, R21, R26.reuse, R2 ;  /* 0x0000001a15027223 */ /* 0x080fe20000000002 */
[----:B------:R-:W-:Y:S02]  /*03e0*/  FFMA R3, R24, R26, R3 ;  /* 0x0000001a18037223 */ /* 0x000fe40000000003 */
        /* <DEDUP_REMOVED lines=9> */
[-C--:B------:R-:W-:Y:S01]  /*0480*/  FFMA R17, R28, R14.reuse, R17 ;  /* 0x0000000e1c117223 */ /* 0x080fe20000000011 */
[----:B------:R-:W-:-:S07]  /*0490*/  FFMA R16, R25, R14, R16 ;  /* 0x0000000e19107223 */ /* 0x000fce0000000010 */
.L_x_3:
[----:B------:R-:W-:Y:S05]  /*04a0*/  BSYNC.RECONVERGENT B0 ;  /* 0x0000000000007941 */ /* 0x000fea0003800200 */
.L_x_2:
[----:B------:R-:W-:Y:S01]  /*04b0*/  UIADD3 UR8, UPT, UPT, UR4, 0x1, URZ ;  /* 0x0000000104087890 */ /* 0x000fe2000fffe0ff */
[----:B------:R-:W-:Y:S05]  /*04c0*/  BSSY.RECONVERGENT B0, `(.L_x_4) ;  /* 0x0000024000007945 */ /* 0x000fea0003800200 */
[----:B------:R-:W-:-:S13]  /*04d0*/  ISETP.NE.AND P0, PT, R19, UR8, PT ;  /* 0x0000000813007c0c */ /* 0x000fda000bf05270 */
        /* <DEDUP_REMOVED lines=34> */
.L_x_5:
[----:B------:R-:W-:Y:S05]  /*0700*/  BSYNC.RECONVERGENT B0 ;  /* 0x0000000000007941 */ /* 0x000fea0003800200 */
.L_x_4:
        /* <DEDUP_REMOVED lines=37> */
.L_x_7:
[----:B------:R-:W-:Y:S05]  /*0960*/  BSYNC.RECONVERGENT B0 ;  /* 0x0000000000007941 */ /* 0x000fea0003800200 */
.L_x_6:
        /* <DEDUP_REMOVED lines=37> */
.L_x_9:
[----:B------:R-:W-:Y:S05]  /*0bc0*/  BSYNC.RECONVERGENT B0 ;  /* 0x0000000000007941 */ /* 0x000fea0003800200 */
.L_x_8:
[----:B------:R-:W-:Y:S01]  /*0bd0*/  UIADD3 UR4, UPT, UPT, UR4, 0x4, URZ ;  /* 0x0000000404047890 */ /* 0x000fe2000fffe0ff */
[----:B------:R-:W-:Y:S02]  /*0be0*/  IADD3 R22, P0, PT, R22, 0x40, RZ ;  /* 0x0000004016167810 */ /* 0x000fe40007f1e0ff */
[----:B------:R-:W-:Y:S01]  /*0bf0*/  IADD3 R20, PT, PT, R20, 0x4, RZ ;  /* 0x0000000414147810 */ /* 0x000fe20007ffe0ff */
[----:B------:R-:W-:Y:S01]  /*0c00*/  UISETP.NE.AND UP0, UPT, UR4, UR7, UPT ;  /* 0x000000070400728c */ /* 0x000fe2000bf05270 */
[----:B------:R-:W-:-:S08]  /*0c10*/  IADD3.X R23, PT, PT, RZ, R23, RZ, P0, !PT ;  /* 0x00000017ff177210 */ /* 0x000fd000007fe4ff */
[----:B------:R-:W-:Y:S05]  /*0c20*/  BRA.U UP0, `(.L_x_10) ;  /* 0xfffffff5008c7547 */ /* 0x000fea000b83ffff */
[----:B------:R-:W-:-:S07]  /*0c30*/  MOV R13, UR7 ;  /* 0x00000007000d7c02 */ /* 0x000fce0008000f00 */
.L_x_1:
[----:B------:R-:W-:-:S04]  /*0c40*/  USHF.L.U32 UR4, UR5, 0x1, URZ ;  /* 0x0000000105047899 */ /* 0x000fc800080006ff */
[----:B------:R-:W-:-:S09]  /*0c50*/  ULOP3.LUT UP0, URZ, UR4, 0x2, URZ, 0xc0, !UPT ;  /* 0x0000000204ff7892 */ /* 0x000fd2000f80c0ff */
[----:B------:R-:W-:Y:S05]  /*0c60*/  BRA.U !UP0, `(.L_x_0) ;  /* 0x0000000108d07547 */ /* 0x000fea000b800000 */
[----:B------:R-:W0:Y:S01]  /*0c70*/  S2R R20, SR_TID.X ;  /* 0x0000000000147919 */ /* 0x000e220000002100 */
[----:B------:R-:W1:Y:S01]  /*0c80*/  LDC.64 R22, c[0x0][0x388] ;  /* 0x0000e200ff167b82 */ /* 0x000e620000000a00 */
[----:B------:R-:W-:-:S04]  /*0c90*/  USHF.L.U32 UR4, UR5, 0x1, URZ ;  /* 0x0000000105047899 */ /* 0x000fc800080006ff */
[----:B------:R-:W-:-:S04]  /*0ca0*/  ULOP3.LUT UR4, UR4, 0x2, URZ, 0xe2, !UPT ;  /* 0x0000000204047892 */ /* 0x000fc8000f8ee2ff */
[----:B------:R-:W-:Y:S01]  /*0cb0*/  UIADD3 UR4, UPT, UPT, -UR4, URZ, URZ ;  /* 0x000000ff04047290 */ /* 0x000fe2000fffe1ff */
[C---:B-1----:R-:W-:Y:S01]  /*0cc0*/  IMAD.WIDE.U32 R22, R13.reuse, 0x10, R22 ;  /* 0x000000100d167825 */ /* 0x042fe200078e0016 */
[----:B0-----:R-:W-:-:S10]  /*0cd0*/  IADD3 R20, PT, PT, R13, -UR6, -R20 ;  /* 0x800000060d147c10 */ /* 0x001fd4000fffe814 */
.L_x_13:
[----:B------:R-:W-:Y:S01]  /*0ce0*/  ISETP.NE.AND P0, PT, R20, RZ, PT ;  /* 0x000000ff1400720c */ /* 0x000fe20003f05270 */
[----:B------:R-:W-:Y:S01]  /*0cf0*/  UIADD3 UR4, UPT, UPT, UR4, 0x1, URZ ;  /* 0x0000000104047890 */ /* 0x000fe2000fffe0ff */
[----:B------:R-:W-:Y:S03]  /*0d00*/  BSSY.RECONVERGENT B0, `(.L_x_11) ;  /* 0x0000026000007945 */ /* 0x000fe60003800200 */
[----:B------:R-:W-:-:S08]  /*0d10*/  UISETP.NE.AND UP0, UPT, UR4, URZ, UPT ;  /* 0x000000ff0400728c */ /* 0x000fd0000bf05270 */
[----:B------:R-:W-:Y:S05]  /*0d20*/  @!P0 BRA `(.L_x_12) ;  /* 0x00000000008c8947 */ /* 0x000fea0003800000 */
[----:B------:R-:W-:Y:S02]  /*0d30*/  MOV R12, R22 ;  /* 0x00000016000c7202 */ /* 0x000fe40000000f00 */
[----:B------:R-:W-:-:S06]  /*0d40*/  MOV R13, R23 ;  /* 0x00000017000d7202 */ /* 0x000fcc0000000f00 */
        /* <DEDUP_REMOVED lines=33> */
.L_x_12:
[----:B------:R-:W-:Y:S05]  /*0f60*/  BSYNC.RECONVERGENT B0 ;  /* 0x0000000000007941 */ /* 0x000fea0003800200 */
.L_x_11:
[----:B------:R-:W-:Y:S02]  /*0f70*/  IADD3 R22, P0, PT, R22, 0x10, RZ ;  /* 0x0000001016167810 */ /* 0x000fe40007f1e0ff */
[----:B------:R-:W-:Y:S02]  /*0f80*/  IADD3 R20, PT, PT, R20, 0x1, RZ ;  /* 0x0000000114147810 */ /* 0x000fe40007ffe0ff */
[----:B------:R-:W-:Y:S01]  /*0f90*/  IADD3.X R23, PT, PT, RZ, R23, RZ, P0, !PT ;  /* 0x00000017ff177210 */ /* 0x000fe200007fe4ff */
[----:B------:R-:W-:Y:S08]  /*0fa0*/  BRA.U UP0, `(.L_x_13) ;  /* 0xfffffffd004c7547 */ /* 0x000ff0000b83ffff */
.L_x_0:
[----:B------:R-:W0:Y:S01]  /*0fb0*/  LDCU UR7, c[0x0][0x360] ;  /* 0x00006c00ff0777ac */ /* 0x000e220008000800 */
[----:B-----5:R-:W0:Y:S01]  /*0fc0*/  LDC R6, c[0x0][0x370] ;  /* 0x0000dc00ff067b82 */ /* 0x020e220000000800 */
[----:B------:R-:W1:Y:S07]  /*0fd0*/  LDCU UR8, c[0x0][0x390] ;  /* 0x00007200ff0877ac */ /* 0x000e6e0008000800 */
[----:B------:R-:W2:Y:S01]  /*0fe0*/  LDC.64 R4, c[0x0][0x380] ;  /* 0x0000e000ff047b82 */ /* 0x000ea20000000a00 */
[----:B-1----:R-:W-:Y:S01]  /*0ff0*/  FMUL R9, R7, -UR8 ;  /* 0x8000000807097c20 */ /* 0x002fe20008400000 */
[----:B------:R-:W-:Y:S01]  /*1000*/  FMUL R11, R11, -UR8 ;  /* 0x800000080b0b7c20 */ /* 0x000fe20008400000 */
[----:B0-----:R-:W-:-:S02]  /*1010*/  IMAD R7, R6, UR7, R19 ;  /* 0x0000000706077c24 */ /* 0x001fc4000f8e0213 */
[C---:B------:R-:W-:Y:S01]  /*1020*/  FMUL R13, R9.reuse, R0 ;  /* 0x00000000090d7220 */ /* 0x040fe20000400000 */
[C---:B------:R-:W-:Y:S01]  /*1030*/  FMUL R15, R9.reuse, R2 ;  /* 0x00000002090f7220 */ /* 0x040fe20000400000 */
[----:B------:R-:W-:Y:S01]  /*1040*/  FMUL R9, R9, R3 ;  /* 0x0000000309097220 */ /* 0x000fe20000400000 */
[----:B------:R-:W-:Y:S01]  /*1050*/  FMUL R17, R11, R17 ;  /* 0x000000110b117220 */ /* 0x000fe20000400000 */
[----:B--2---:R-:W-:-:S04]  /*1060*/  IMAD.WIDE.U32 R2, R19, 0xc, R4 ;  /* 0x0000000c13027825 */ /* 0x004fc800078e0004 */
[----:B------:R-:W-:-:S04]  /*1070*/  IMAD.WIDE.U32 R4, R7, 0xc, R4 ;  /* 0x0000000c07047825 */ /* 0x000fc800078e0004 */
[C---:B------:R-:W-:Y:S01]  /*1080*/  FMUL R7, R11.reuse, R18 ;  /* 0x000000120b077220 */ /* 0x040fe20000400000 */
[----:B------:R-:W-:Y:S01]  /*1090*/  FMUL R11, R11, R16 ;  /* 0x000000100b0b7220 */ /* 0x000fe20000400000 */
[----:B------:R-:W-:Y:S04]  /*10a0*/  STG.E desc[UR10][R2.64], R13 ;  /* 0x0000000d02007986 */ /* 0x000fe8000c10190a */
[----:B------:R-:W-:Y:S04]  /*10b0*/  STG.E desc[UR10][R2.64+0x4], R15 ;  /* 0x0000040f02007986 */ /* 0x000fe8000c10190a */
[----:B------:R-:W-:Y:S04]  /*10c0*/  STG.E desc[UR10][R2.64+0x8], R9 ;  /* 0x0000080902007986 */ /* 0x000fe8000c10190a */
[----:B------:R-:W-:Y:S04]  /*10d0*/  STG.E desc[UR10][R4.64], R7 ;  /* 0x0000000704007986 */ /* 0x000fe8000c10190a */
[----:B------:R-:W-:Y:S04]  /*10e0*/  STG.E desc[UR10][R4.64+0x4], R17 ;  /* 0x0000041104007986 */ /* 0x000fe8000c10190a */
[----:B------:R-:W-:Y:S01]  /*10f0*/  STG.E desc[UR10][R4.64+0x8], R11 ;  /* 0x0000080b04007986 */ /* 0x000fe2000c10190a */
[----:B------:R-:W-:Y:S05]  /*1100*/  EXIT ;  /* 0x000000000000794d */ /* 0x000fea0003800000 */
.L_x_14:
[----:B------:R-:W-:-:S00]  /*1110*/  BRA `(.L_x_14) ;  /* 0xfffffffc00fc7947 */ /* 0x000fc0000383ffff */
[----:B------:R-:W-:-:S00]  /*1120*/  NOP ;  /* 0x0000000000007918 */ /* 0x000fc00000000000 */
        /* <DEDUP_REMOVED lines=13> */
.L_x_15:


//--------------------- .nv.shared.reserved.0     --------------------------
	.section	.nv.shared.reserved.0,"aw",@nobits
	.weak		__nv_reservedSMEM_offset_0_alias
	.size		__nv_reservedSMEM_offset_0_alias, 0, 64
	.other		__nv_reservedSMEM_offset_0_alias,@"STO_CUDA_RESERVED_SHARED STV_DEFAULT"
__nv_reservedSMEM_offset_0_alias:
	.zero		0
	.zero		64


//--------------------- .nv.constant0._Z13gpu_nbody_optP6float3P6float4ff --------------------------
	.section	.nv.constant0._Z13gpu_nbody_optP6float3P6float4ff,"a",@progbits
	.sectionflags	@""
	.align	4
.nv.constant0._Z13gpu_nbody_optP6float3P6float4ff:
	.zero		920


//--------------------- SYMBOLS --------------------------

	.type		.nv.reservedSmem.offset0,@object
	.size		.nv.reservedSmem.offset0,0x4
